	.headerflags	@"EF_CUDA_TEXMODE_UNIFIED EF_CUDA_64BIT_ADDRESS EF_CUDA_ACCELERATORS EF_CUDA_SM90 EF_CUDA_VIRTUAL_SM(EF_CUDA_SM90)"
	.elftype	@"ET_EXEC"


//--------------------- .nv.info                  --------------------------
	.section	.nv.info,"",@"SHT_CUDA_INFO"
	.align	4


	//----- nvinfo : EIATTR_REGCOUNT
	.align		4
        /*0000*/ 	.byte	0x04, 0x2f
        /*0002*/ 	.short	(.L_3 - .L_2)
	.align		4
.L_2:
        /*0004*/ 	.word	index@(triton_poi_fused__native_batch_norm_legit_no_training_hardtanh_8)
        /*0008*/ 	.word	0x00000017


	//----- nvinfo : EIATTR_MIN_STACK_SIZE
	.align		4
.L_3:
        /*000c*/ 	.byte	0x04, 0x12
        /*000e*/ 	.short	(.L_5 - .L_4)
	.align		4
.L_4:
        /*0010*/ 	.word	index@(triton_poi_fused__native_batch_norm_legit_no_training_hardtanh_8)
        /*0014*/ 	.word	0x00000000


	//----- nvinfo : EIATTR_FRAME_SIZE
	.align		4
.L_5:
        /*0018*/ 	.byte	0x04, 0x11
        /*001a*/ 	.short	(.L_7 - .L_6)
	.align		4
.L_6:
        /*001c*/ 	.word	index@(triton_poi_fused__native_batch_norm_legit_no_training_hardtanh_8)
        /*0020*/ 	.word	0x00000000


	//----- nvinfo : EIATTR_MIN_STACK_SIZE
	.align		4
.L_7:
        /*0024*/ 	.byte	0x04, 0x12
        /*0026*/ 	.short	(.L_9 - .L_8)
	.align		4
.L_8:
        /*0028*/ 	.word	index@(triton_poi_fused__native_batch_norm_legit_no_training_hardtanh_8)
        /*002c*/ 	.word	0x00000000
.L_9:


//--------------------- .nv.info.triton_poi_fused__native_batch_norm_legit_no_training_hardtanh_8 --------------------------
	.section	.nv.info.triton_poi_fused__native_batch_norm_legit_no_training_hardtanh_8,"",@"SHT_CUDA_INFO"
	.sectionflags	@""
	.align	4


	//----- nvinfo : EIATTR_CUDA_API_VERSION
	.align		4
        /*0000*/ 	.byte	0x04, 0x37
        /*0002*/ 	.short	(.L_11 - .L_10)
.L_10:
        /*0004*/ 	.word	0x0000007c


	//----- nvinfo : EIATTR_KPARAM_INFO
	.align		4
.L_11:
        /*0008*/ 	.byte	0x04, 0x17
        /*000a*/ 	.short	(.L_13 - .L_12)
.L_12:
        /*000c*/ 	.word	0x00000000
        /*0010*/ 	.short	0x0006
        /*0012*/ 	.short	0x0030
        /*0014*/ 	.byte	0x00, 0xf0, 0x11, 0x00


	//----- nvinfo : EIATTR_KPARAM_INFO
	.align		4
.L_13:
        /*0018*/ 	.byte	0x04, 0x17
        /*001a*/ 	.short	(.L_15 - .L_14)
.L_14:
        /*001c*/ 	.word	0x00000000
        /*0020*/ 	.short	0x0005
        /*0022*/ 	.short	0x0028
        /*0024*/ 	.byte	0x00, 0xf4, 0x21, 0x00


	//----- nvinfo : EIATTR_KPARAM_INFO
	.align		4
.L_15:
        /*0028*/ 	.byte	0x04, 0x17
        /*002a*/ 	.short	(.L_17 - .L_16)
.L_16:
        /*002c*/ 	.word	0x00000000
        /*0030*/ 	.short	0x0004
        /*0032*/ 	.short	0x0020
        /*0034*/ 	.byte	0x00, 0xf4, 0x21, 0x00


	//----- nvinfo : EIATTR_KPARAM_INFO
	.align		4
.L_17:
        /*0038*/ 	.byte	0x04, 0x17
        /*003a*/ 	.short	(.L_19 - .L_18)
.L_18:
        /*003c*/ 	.word	0x00000000
        /*0040*/ 	.short	0x0003
        /*0042*/ 	.short	0x0018
        /*0044*/ 	.byte	0x00, 0xf4, 0x21, 0x00


	//----- nvinfo : EIATTR_KPARAM_INFO
	.align		4
.L_19:
        /*0048*/ 	.byte	0x04, 0x17
        /*004a*/ 	.short	(.L_21 - .L_20)
.L_20:
        /*004c*/ 	.word	0x00000000
        /*0050*/ 	.short	0x0002
        /*0052*/ 	.short	0x0010
        /*0054*/ 	.byte	0x00, 0xf4, 0x21, 0x00


	//----- nvinfo : EIATTR_KPARAM_INFO
	.align		4
.L_21:
        /*0058*/ 	.byte	0x04, 0x17
        /*005a*/ 	.short	(.L_23 - .L_22)
.L_22:
        /*005c*/ 	.word	0x00000000
        /*0060*/ 	.short	0x0001
        /*0062*/ 	.short	0x0008
        /*0064*/ 	.byte	0x00, 0xf4, 0x21, 0x00


	//----- nvinfo : EIATTR_KPARAM_INFO
	.align		4
.L_23:
        /*0068*/ 	.byte	0x04, 0x17
        /*006a*/ 	.short	(.L_25 - .L_24)
.L_24:
        /*006c*/ 	.word	0x00000000
        /*0070*/ 	.short	0x0000
        /*0072*/ 	.short	0x0000
        /*0074*/ 	.byte	0x00, 0xf4, 0x21, 0x00


	//----- nvinfo : EIATTR_SPARSE_MMA_MASK
	.align		4
.L_25:
        /*0078*/ 	.byte	0x03, 0x50
        /*007a*/ 	.short	0x0000


	//----- nvinfo : EIATTR_MAXREG_COUNT
	.align		4
        /*007c*/ 	.byte	0x03, 0x1b
        /*007e*/ 	.short	0x00ff


	//----- nvinfo : EIATTR_EXIT_INSTR_OFFSETS
	.align		4
        /*0080*/ 	.byte	0x04, 0x1c
        /*0082*/ 	.short	(.L_27 - .L_26)


	//   ....[0]....
.L_26:
        /*0084*/ 	.word	0x00000470


	//   ....[1]....
        /*0088*/ 	.word	0x00000490


	//----- nvinfo : EIATTR_REQNTID
	.align		4
.L_27:
        /*008c*/ 	.byte	0x04, 0x10
        /*008e*/ 	.short	(.L_29 - .L_28)
.L_28:
        /*0090*/ 	.word	0x00000080
        /*0094*/ 	.word	0x00000001
        /*0098*/ 	.word	0x00000001


	//----- nvinfo : EIATTR_CBANK_PARAM_SIZE
	.align		4
.L_29:
        /*009c*/ 	.byte	0x03, 0x19
        /*009e*/ 	.short	0x0034


	//----- nvinfo : EIATTR_PARAM_CBANK
	.align		4
        /*00a0*/ 	.byte	0x04, 0x0a
        /*00a2*/ 	.short	(.L_31 - .L_30)
	.align		4
.L_30:
        /*00a4*/ 	.word	index@(.nv.constant0.triton_poi_fused__native_batch_norm_legit_no_training_hardtanh_8)
        /*00a8*/ 	.short	0x0210
        /*00aa*/ 	.short	0x0034


	//----- nvinfo : EIATTR_SW_WAR
	.align		4
.L_31:
        /*00ac*/ 	.byte	0x04, 0x36
        /*00ae*/ 	.short	(.L_33 - .L_32)
.L_32:
        /*00b0*/ 	.word	0x00000008
.L_33:


//--------------------- .nv.callgraph             --------------------------
	.section	.nv.callgraph,"",@"SHT_CUDA_CALLGRAPH"
	.align	4
	.sectionentsize	8
	.align		4
        /*0000*/ 	.word	0x00000000
	.align		4
        /*0004*/ 	.word	0xffffffff
	.align		4
        /*0008*/ 	.word	0x00000000
	.align		4
        /*000c*/ 	.word	0xfffffffe
	.align		4
        /*0010*/ 	.word	0x00000000
	.align		4
        /*0014*/ 	.word	0xfffffffd
	.align		4
        /*0018*/ 	.word	0x00000000
	.align		4
        /*001c*/ 	.word	0xfffffffc


//--------------------- .nv.constant4             --------------------------
	.section	.nv.constant4,"a",@progbits
	.align	8
	.align		8
.nv.constant4:
        /*0000*/ 	.dword	_$_str
	.align		8
        /*0008*/ 	.dword	_$_str_$_2


//--------------------- .text.triton_poi_fused__native_batch_norm_legit_no_training_hardtanh_8 --------------------------
	.section	.text.triton_poi_fused__native_batch_norm_legit_no_training_hardtanh_8,"ax",@progbits
	.align	128
        .global         triton_poi_fused__native_batch_norm_legit_no_training_hardtanh_8
        .type           triton_poi_fused__native_batch_norm_legit_no_training_hardtanh_8,@function
        .size           triton_poi_fused__native_batch_norm_legit_no_training_hardtanh_8,(.L_x_1 - triton_poi_fused__native_batch_norm_legit_no_training_hardtanh_8)
        .other          triton_poi_fused__native_batch_norm_legit_no_training_hardtanh_8,@"STO_CUDA_ENTRY STV_DEFAULT"
triton_poi_fused__native_batch_norm_legit_no_training_hardtanh_8:
.text.triton_poi_fused__native_batch_norm_legit_no_training_hardtanh_8:
[----:B------:R-:W0:Y:S01]  /*0000*/  LDC R1, c[0x0][0x28] ;  /* 0x00000a00ff017b82 */ /* 0x000e220000000800 */
[----:B------:R-:W1:Y:S07]  /*0010*/  S2R R0, SR_TID.X ;  /* 0x0000000000007919 */ /* 0x000e6e0000002100 */
[----:B------:R-:W2:Y:S01]  /*0020*/  LDC.64 R8, c[0x0][0x220] ;  /* 0x00008800ff087b82 */ /* 0x000ea20000000a00 */
[----:B------:R-:W-:Y:S01]  /*0030*/  ULDC.64 UR4, c[0x0][0x208] ;  /* 0x0000820000047ab9 */ /* 0x000fe20000000a00 */
[----:B------:R-:W3:Y:S06]  /*0040*/  S2R R3, SR_CTAID.X ;  /* 0x0000000000037919 */ /* 0x000eec0000002500 */
[----:B------:R-:W4:Y:S08]  /*0050*/  LDC.64 R14, c[0x0][0x218] ;  /* 0x00008600ff0e7b82 */ /* 0x000f300000000a00 */
[----:B------:R-:W5:Y:S08]  /*0060*/  LDC.64 R12, c[0x0][0x210] ;  /* 0x00008400ff0c7b82 */ /* 0x000f700000000a00 */
[----:B------:R-:W5:Y:S01]  /*0070*/  LDC.64 R16, c[0x0][0x228] ;  /* 0x00008a00ff107b82 */ /* 0x000f620000000a00 */
[----:B-1----:R-:W-:-:S07]  /*0080*/  IMAD.SHL.U32 R0, R0, 0x2, RZ ;  /* 0x0000000200007824 */ /* 0x002fce00078e00ff */
[----:B------:R-:W1:Y:S01]  /*0090*/  LDC.64 R18, c[0x0][0x230] ;  /* 0x00008c00ff127b82 */ /* 0x000e620000000a00 */
[----:B------:R-:W-:-:S04]  /*00a0*/  LOP3.LUT R0, R0, 0xfe, RZ, 0xc0, !PT ;  /* 0x000000fe00007812 */ /* 0x000fc800078ec0ff */
[----:B---3--:R-:W-:-:S04]  /*00b0*/  LEA R0, R3, R0, 0x8 ;  /* 0x0000000003007211 */ /* 0x008fc800078e40ff */
[C---:B------:R-:W-:Y:S01]  /*00c0*/  ISETP.GE.AND P0, PT, R0.reuse, 0x1800, PT ;  /* 0x000018000000780c */ /* 0x040fe20003f06270 */
[----:B------:R-:W-:-:S05]  /*00d0*/  IMAD.HI R2, R0, 0x2aaaaaab, RZ ;  /* 0x2aaaaaab00027827 */ /* 0x000fca00078e02ff */
[----:B------:R-:W-:-:S04]  /*00e0*/  SHF.R.U32.HI R3, RZ, 0x1f, R2 ;  /* 0x0000001fff037819 */ /* 0x000fc80000011602 */
[----:B------:R-:W-:-:S05]  /*00f0*/  LEA.HI R3, R2, R3, RZ, 0x1a ;  /* 0x0000000302037211 */ /* 0x000fca00078fd0ff */
[----:B------:R-:W-:Y:S01]  /*0100*/  IMAD R11, R3, -0x180, R0 ;  /* 0xfffffe80030b7824 */ /* 0x000fe200078e0200 */
[----:B------:R-:W-:-:S03]  /*0110*/  CS2R R2, SRZ ;  /* 0x0000000000027805 */ /* 0x000fc6000001ff00 */
[----:B--2---:R-:W-:-:S05]  /*0120*/  IMAD.WIDE R8, R11, 0x4, R8 ;  /* 0x000000040b087825 */ /* 0x004fca00078e0208 */
[----:B------:R2:W3:Y:S01]  /*0130*/  @!P0 LDG.E.EL.64 R2, desc[UR4][R8.64] ;  /* 0x0000000408028981 */ /* 0x0004e2000c2e1b00 */
[----:B------:R-:W-:Y:S02]  /*0140*/  CS2R R4, SRZ ;  /* 0x0000000000047805 */ /* 0x000fe4000001ff00 */
[----:B------:R-:W-:Y:S01]  /*0150*/  CS2R R6, SRZ ;  /* 0x0000000000067805 */ /* 0x000fe2000001ff00 */
[----:B----4-:R-:W-:-:S04]  /*0160*/  IMAD.WIDE R14, R11, 0x4, R14 ;  /* 0x000000040b0e7825 */ /* 0x010fc800078e020e */
[----:B-----5:R-:W-:Y:S01]  /*0170*/  IMAD.WIDE R12, R0, 0x4, R12 ;  /* 0x00000004000c7825 */ /* 0x020fe200078e020c */
[----:B------:R-:W4:Y:S01]  /*0180*/  @!P0 LDG.E.EL.64 R4, desc[UR4][R14.64] ;  /* 0x000000040e048981 */ /* 0x000f22000c2e1b00 */
[----:B--2---:R-:W-:Y:S02]  /*0190*/  CS2R R8, SRZ ;  /* 0x0000000000087805 */ /* 0x004fe4000001ff00 */
[C---:B0-----:R-:W-:Y:S01]  /*01a0*/  IMAD.WIDE R16, R11.reuse, 0x4, R16 ;  /* 0x000000040b107825 */ /* 0x041fe200078e0210 */
[----:B------:R0:W4:Y:S03]  /*01b0*/  @!P0 LDG.E.64 R6, desc[UR4][R12.64] ;  /* 0x000000040c068981 */ /* 0x000126000c1e1b00 */
[----:B-1----:R-:W-:Y:S01]  /*01c0*/  IMAD.WIDE R18, R11, 0x4, R18 ;  /* 0x000000040b127825 */ /* 0x002fe200078e0212 */
[----:B------:R-:W-:-:S04]  /*01d0*/  CS2R R10, SRZ ;  /* 0x00000000000a7805 */ /* 0x000fc8000001ff00 */
[----:B------:R-:W2:Y:S04]  /*01e0*/  @!P0 LDG.E.EL.64 R8, desc[UR4][R18.64] ;  /* 0x0000000412088981 */ /* 0x000ea8000c2e1b00 */
[----:B------:R-:W2:Y:S01]  /*01f0*/  @!P0 LDG.E.EL.64 R10, desc[UR4][R16.64] ;  /* 0x00000004100a8981 */ /* 0x000ea2000c2e1b00 */
[----:B0-----:R-:W-:Y:S02]  /*0200*/  IMAD.MOV.U32 R13, RZ, RZ, 0x3e800000 ;  /* 0x3e800000ff0d7424 */ /* 0x001fe400078e00ff */
[----:B---3--:R-:W-:Y:S01]  /*0210*/  FADD R2, R2, 9.9999997473787516356e-06 ;  /* 0x3727c5ac02027421 */ /* 0x008fe20000000000 */
[----:B------:R-:W-:-:S03]  /*0220*/  FADD R3, R3, 9.9999997473787516356e-06 ;  /* 0x3727c5ac03037421 */ /* 0x000fc60000000000 */
[----:B------:R-:W0:Y:S08]  /*0230*/  MUFU.SQRT R20, R2 ;  /* 0x0000000200147308 */ /* 0x000e300000002000 */
[----:B------:R-:W1:Y:S01]  /*0240*/  MUFU.SQRT R14, R3 ;  /* 0x00000003000e7308 */ /* 0x000e620000002000 */
[C---:B0-----:R-:W-:Y:S02]  /*0250*/  FSETP.GT.AND P1, PT, R20.reuse, 8.50705917302346158658e+37, PT ;  /* 0x7e8000001400780b */ /* 0x041fe40003f24000 */
[----:B------:R-:W-:-:S02]  /*0260*/  FSETP.GEU.AND P3, PT, R20, 1.175494350822287508e-38, PT ;  /* 0x008000001400780b */ /* 0x000fc40003f6e000 */
[C---:B-1----:R-:W-:Y:S02]  /*0270*/  FSETP.GT.AND P2, PT, R14.reuse, 8.50705917302346158658e+37, PT ;  /* 0x7e8000000e00780b */ /* 0x042fe40003f44000 */
[----:B------:R-:W-:-:S07]  /*0280*/  FSETP.GEU.AND P4, PT, R14, 1.175494350822287508e-38, PT ;  /* 0x008000000e00780b */ /* 0x000fce0003f8e000 */
[----:B------:R-:W-:-:S04]  /*0290*/  @P1 FMUL R20, R20, 0.25 ;  /* 0x3e80000014141820 */ /* 0x000fc80000400000 */
[----:B------:R-:W-:Y:S01]  /*02a0*/  @!P3 FMUL R20, R20, 16777216 ;  /* 0x4b8000001414b820 */ /* 0x000fe20000400000 */
[----:B------:R-:W-:-:S04]  /*02b0*/  @P2 FMUL R14, R14, 0.25 ;  /* 0x3e8000000e0e2820 */ /* 0x000fc80000400000 */
[----:B------:R-:W-:Y:S01]  /*02c0*/  @!P4 FMUL R14, R14, 16777216 ;  /* 0x4b8000000e0ec820 */ /* 0x000fe20000400000 */
[----:B------:R-:W0:Y:S01]  /*02d0*/  MUFU.RCP R20, R20 ;  /* 0x0000001400147308 */ /* 0x000e220000001000 */
[----:B------:R-:W-:-:S07]  /*02e0*/  FSEL R3, R13, 1, P1 ;  /* 0x3f8000000d037808 */ /* 0x000fce0000800000 */
[----:B------:R-:W1:Y:S01]  /*02f0*/  MUFU.RCP R14, R14 ;  /* 0x0000000e000e7308 */ /* 0x000e620000001000 */
[----:B------:R-:W-:Y:S01]  /*0300*/  FSEL R13, R13, 1, P2 ;  /* 0x3f8000000d0d7808 */ /* 0x000fe20001000000 */
[----:B------:R-:W-:Y:S01]  /*0310*/  @!P3 FMUL R3, R3, 16777216 ;  /* 0x4b8000000303b820 */ /* 0x000fe20000400000 */
[----:B----4-:R-:W-:-:S03]  /*0320*/  FADD R4, -R4, R6 ;  /* 0x0000000604047221 */ /* 0x010fc60000000100 */
[----:B------:R-:W-:Y:S01]  /*0330*/  @!P4 FMUL R13, R13, 16777216 ;  /* 0x4b8000000d0dc820 */ /* 0x000fe20000400000 */
[----:B0-----:R-:W-:Y:S01]  /*0340*/  FMUL R3, R20, R3 ;  /* 0x0000000314037220 */ /* 0x001fe20000400000 */
[----:B------:R-:W-:-:S03]  /*0350*/  FADD R5, -R5, R7 ;  /* 0x0000000705057221 */ /* 0x000fc60000000100 */
[----:B------:R-:W-:Y:S01]  /*0360*/  FMUL R7, R4, R3 ;  /* 0x0000000304077220 */ /* 0x000fe20000400000 */
[----:B-1----:R-:W-:-:S03]  /*0370*/  FMUL R2, R14, R13 ;  /* 0x0000000d0e027220 */ /* 0x002fc60000400000 */
[----:B--2---:R-:W-:Y:S01]  /*0380*/  FFMA R7, R7, R10, R8 ;  /* 0x0000000a07077223 */ /* 0x004fe20000000008 */
[----:B------:R-:W-:Y:S02]  /*0390*/  FMUL R4, R5, R2 ;  /* 0x0000000205047220 */ /* 0x000fe40000400000 */
[----:B------:R-:W0:Y:S02]  /*03a0*/  LDC.64 R2, c[0x0][0x238] ;  /* 0x00008e00ff027b82 */ /* 0x000e240000000a00 */
[----:B------:R-:W-:Y:S01]  /*03b0*/  FFMA R4, R4, R11, R9 ;  /* 0x0000000b04047223 */ /* 0x000fe20000000009 */
[----:B------:R-:W-:-:S04]  /*03c0*/  FSETP.GTU.AND P1, PT, R7, RZ, PT ;  /* 0x000000ff0700720b */ /* 0x000fc80003f2c000 */
[C---:B------:R-:W-:Y:S02]  /*03d0*/  FSETP.GTU.AND P2, PT, R4.reuse, RZ, PT ;  /* 0x000000ff0400720b */ /* 0x040fe40003f4c000 */
[----:B------:R-:W-:Y:S02]  /*03e0*/  FSEL R6, R7, RZ, P1 ;  /* 0x000000ff07067208 */ /* 0x000fe40000800000 */
[----:B------:R-:W-:Y:S02]  /*03f0*/  FSEL R7, R4, RZ, P2 ;  /* 0x000000ff04077208 */ /* 0x000fe40001000000 */
[C---:B------:R-:W-:Y:S02]  /*0400*/  FSETP.GEU.AND P3, PT, R6.reuse, 6, PT ;  /* 0x40c000000600780b */ /* 0x040fe40003f6e000 */
[----:B------:R-:W-:Y:S02]  /*0410*/  FSETP.GEU.AND P4, PT, R7, 6, PT ;  /* 0x40c000000700780b */ /* 0x000fe40003f8e000 */
[----:B------:R-:W-:-:S02]  /*0420*/  FSETP.NAN.AND P1, PT, R6, R6, PT ;  /* 0x000000060600720b */ /* 0x000fc40003f28000 */
[----:B------:R-:W-:Y:S01]  /*0430*/  FSETP.NAN.AND P2, PT, R7, R7, PT ;  /* 0x000000070700720b */ /* 0x000fe20003f48000 */
[----:B0-----:R-:W-:-:S06]  /*0440*/  IMAD.WIDE R2, R0, 0x4, R2 ;  /* 0x0000000400027825 */ /* 0x001fcc00078e0202 */
[----:B------:R-:W-:Y:S02]  /*0450*/  @P3 SEL R6, R6, 0x40c00000, P1 ;  /* 0x40c0000006063807 */ /* 0x000fe40000800000 */
[----:B------:R-:W-:Y:S01]  /*0460*/  @P4 SEL R7, R7, 0x40c00000, P2 ;  /* 0x40c0000007074807 */ /* 0x000fe20001000000 */
[----:B------:R-:W-:Y:S06]  /*0470*/  @P0 EXIT ;  /* 0x000000000000094d */ /* 0x000fec0003800000 */
[----:B------:R-:W-:Y:S01]  /*0480*/  STG.E.64 desc[UR4][R2.64], R6 ;  /* 0x0000000602007986 */ /* 0x000fe2000c101b04 */
[----:B------:R-:W-:Y:S05]  /*0490*/  EXIT ;  /* 0x000000000000794d */ /* 0x000fea0003800000 */
.L_x_0:
[----:B------:R-:W-:-:S00]  /*04a0*/  BRA `(.L_x_0) ;  /* 0xfffffffc00fc7947 */ /* 0x000fc0000383ffff */
[----:B------:R-:W-:-:S00]  /*04b0*/  NOP ;  /* 0x0000000000007918 */ /* 0x000fc00000000000 */
        /* <DEDUP_REMOVED lines=12> */
.L_x_1:


//--------------------- .nv.global.init           --------------------------
	.section	.nv.global.init,"aw",@progbits
.nv.global.init:
	.type		_$_str,@object
	.size		_$_str,(_$_str_$_2 - _$_str)
_$_str:
        /*0000*/ 	.byte	0x5f, 0x5f, 0x43, 0x55, 0x44, 0x41, 0x5f, 0x46, 0x54, 0x5a, 0x00
	.type		_$_str_$_2,@object
	.size		_$_str_$_2,(.L_1 - _$_str_$_2)
_$_str_$_2:
        /*000b*/ 	.byte	0x5f, 0x5f, 0x43, 0x55, 0x44, 0x41, 0x5f, 0x50, 0x52, 0x45, 0x43, 0x5f, 0x53, 0x51, 0x52, 0x54
        /*001b*/ 	.byte	0x00
.L_1:


//--------------------- .nv.constant0.triton_poi_fused__native_batch_norm_legit_no_training_hardtanh_8 --------------------------
	.section	.nv.constant0.triton_poi_fused__native_batch_norm_legit_no_training_hardtanh_8,"a",@progbits
	.sectionflags	@""
	.align	4
.nv.constant0.triton_poi_fused__native_batch_norm_legit_no_training_hardtanh_8:
	.zero		580
